//
// Generated by NVIDIA NVVM Compiler
//
// Compiler Build ID: CL-36424714
// Cuda compilation tools, release 13.0, V13.0.88
// Based on NVVM 20.0.0
//

.version 9.0
.target sm_100
.address_size 64

	// .globl	_Z15sumVectorKernelPfS_S_

.visible .entry _Z15sumVectorKernelPfS_S_(
	.param .u64 .ptr .align 1 _Z15sumVectorKernelPfS_S__param_0,
	.param .u64 .ptr .align 1 _Z15sumVectorKernelPfS_S__param_1,
	.param .u64 .ptr .align 1 _Z15sumVectorKernelPfS_S__param_2
)
{
	.reg .b32 	%r<5>;
	.reg .b32 	%f<4>;
	.reg .b64 	%rd<11>;

	ld.param.u64 	%rd1, [_Z15sumVectorKernelPfS_S__param_0];
	ld.param.u64 	%rd2, [_Z15sumVectorKernelPfS_S__param_1];
	ld.param.u64 	%rd3, [_Z15sumVectorKernelPfS_S__param_2];
	cvta.to.global.u64 	%rd4, %rd3;
	cvta.to.global.u64 	%rd5, %rd2;
	cvta.to.global.u64 	%rd6, %rd1;
	mov.u32 	%r1, %ctaid.x;
	shl.b32 	%r2, %r1, 8;
	mov.u32 	%r3, %tid.x;
	add.s32 	%r4, %r2, %r3;
	mul.wide.s32 	%rd7, %r4, 4;
	add.s64 	%rd8, %rd6, %rd7;
	ld.global.f32 	%f1, [%rd8];
	add.s64 	%rd9, %rd5, %rd7;
	ld.global.f32 	%f2, [%rd9];
	add.f32 	%f3, %f1, %f2;
	add.s64 	%rd10, %rd4, %rd7;
	st.global.f32 	[%rd10], %f3;
	ret;

}


// ===== COMPILED SASS (sm_100) =====

	.target	sm_100

	.elftype	@"ET_EXEC"


//--------------------- .note.nv.tkinfo           --------------------------
	.section	.note.nv.tkinfo,"",@"SHT_NOTE"
	.sectionflags	@"SHF_NOTE_NV_TKINFO"
	.tkinfo
        /*0018*/ 	.word	0x00000002
        /*0030*/ 	.string	""
        /*0030*/ 	.string	"ptxas"
        /*0030*/ 	.string	"Cuda compilation tools, release 13.0, V13.0.88"
        /*0030*/ 	.string	"Build cuda_13.0.r13.0/compiler.36424714_0"
        /*0030*/ 	.string	"-arch sm_100 -m 64 "



//--------------------- .note.nv.cuinfo           --------------------------
	.section	.note.nv.cuinfo,"",@"SHT_NOTE"
	.sectionflags	@"SHF_NOTE_NV_CUINFO"
        /*0018*/ 	.short	0x0002
        /*001a*/ 	.short	0x0064
        /*001c*/ 	.short	0x0082
	.zero		2


//--------------------- .nv.info                  --------------------------
	.section	.nv.info,"",@"SHT_CUDA_INFO"
	.align	4


	//----- nvinfo : EIATTR_REGCOUNT
	.align		4
        /*0000*/ 	.byte	0x04, 0x2f
        /*0002*/ 	.short	(.L_1 - .L_0)
	.align		4
.L_0:
        /*0004*/ 	.word	index@(_Z15sumVectorKernelPfS_S_)
        /*0008*/ 	.word	0x0000000c


	//----- nvinfo : EIATTR_FRAME_SIZE
	.align		4
.L_1:
        /*000c*/ 	.byte	0x04, 0x11
        /*000e*/ 	.short	(.L_3 - .L_2)
	.align		4
.L_2:
        /*0010*/ 	.word	index@(_Z15sumVectorKernelPfS_S_)
        /*0014*/ 	.word	0x00000000


	//----- nvinfo : EIATTR_MIN_STACK_SIZE
	.align		4
.L_3:
        /*0018*/ 	.byte	0x04, 0x12
        /*001a*/ 	.short	(.L_5 - .L_4)
	.align		4
.L_4:
        /*001c*/ 	.word	index@(_Z15sumVectorKernelPfS_S_)
        /*0020*/ 	.word	0x00000000
.L_5:


//--------------------- .nv.compat                --------------------------
	.section	.nv.compat,"",@"SHT_CUDA_COMPAT_INFO"
	.align	4
        /*0000*/ 	.byte	0x02, 0x09, 0x00, 0x00, 0x02, 0x02, 0x01, 0x00, 0x02, 0x05, 0x05, 0x00, 0x03, 0x07, 0x01, 0x01
        /*0010*/ 	.byte	0x02, 0x03, 0x00, 0x00, 0x02, 0x06, 0x01, 0x00, 0x04, 0x0b, 0x08, 0x00, 0x09, 0x00, 0x00, 0x00
        /*0020*/ 	.byte	0x00, 0x00, 0x00, 0x00


//--------------------- .nv.info._Z15sumVectorKernelPfS_S_ --------------------------
	.section	.nv.info._Z15sumVectorKernelPfS_S_,"",@"SHT_CUDA_INFO"
	.sectionflags	@""
	.align	4


	//----- nvinfo : EIATTR_CUDA_API_VERSION
	.align		4
        /*0000*/ 	.byte	0x04, 0x37
        /*0002*/ 	.short	(.L_7 - .L_6)
.L_6:
        /*0004*/ 	.word	0x00000082


	//----- nvinfo : EIATTR_KPARAM_INFO
	.align		4
.L_7:
        /*0008*/ 	.byte	0x04, 0x17
        /*000a*/ 	.short	(.L_9 - .L_8)
.L_8:
        /*000c*/ 	.word	0x00000000
        /*0010*/ 	.short	0x0002
        /*0012*/ 	.short	0x0010
        /*0014*/ 	.byte	0x00, 0xf5, 0x21, 0x00


	//----- nvinfo : EIATTR_KPARAM_INFO
	.align		4
.L_9:
        /*0018*/ 	.byte	0x04, 0x17
        /*001a*/ 	.short	(.L_11 - .L_10)
.L_10:
        /*001c*/ 	.word	0x00000000
        /*0020*/ 	.short	0x0001
        /*0022*/ 	.short	0x0008
        /*0024*/ 	.byte	0x00, 0xf5, 0x21, 0x00


	//----- nvinfo : EIATTR_KPARAM_INFO
	.align		4
.L_11:
        /*0028*/ 	.byte	0x04, 0x17
        /*002a*/ 	.short	(.L_13 - .L_12)
.L_12:
        /*002c*/ 	.word	0x00000000
        /*0030*/ 	.short	0x0000
        /*0032*/ 	.short	0x0000
        /*0034*/ 	.byte	0x00, 0xf5, 0x21, 0x00


	//----- nvinfo : EIATTR_SPARSE_MMA_MASK
	.align		4
.L_13:
        /*0038*/ 	.byte	0x03, 0x50
        /*003a*/ 	.short	0x0000


	//----- nvinfo : EIATTR_MAXREG_COUNT
	.align		4
        /*003c*/ 	.byte	0x03, 0x1b
        /*003e*/ 	.short	0x00ff


	//----- nvinfo : EIATTR_MERCURY_ISA_VERSION
	.align		4
        /*0040*/ 	.byte	0x03, 0x5f
        /*0042*/ 	.short	0x0101


	//----- nvinfo : EIATTR_VRC_CTA_INIT_COUNT
	.align		4
        /*0044*/ 	.byte	0x02, 0x4a
	.zero		1
	.zero		1


	//----- nvinfo : EIATTR_EXIT_INSTR_OFFSETS
	.align		4
        /*0048*/ 	.byte	0x04, 0x1c
        /*004a*/ 	.short	(.L_15 - .L_14)


	//   ....[0]....
.L_14:
        /*004c*/ 	.word	0x000000f0


	//----- nvinfo : EIATTR_CBANK_PARAM_SIZE
	.align		4
.L_15:
        /*0050*/ 	.byte	0x03, 0x19
        /*0052*/ 	.short	0x0018


	//----- nvinfo : EIATTR_PARAM_CBANK
	.align		4
        /*0054*/ 	.byte	0x04, 0x0a
        /*0056*/ 	.short	(.L_17 - .L_16)
	.align		4
.L_16:
        /*0058*/ 	.word	index@(.nv.constant0._Z15sumVectorKernelPfS_S_)
        /*005c*/ 	.short	0x0380
        /*005e*/ 	.short	0x0018


	//----- nvinfo : EIATTR_SW_WAR
	.align		4
.L_17:
        /*0060*/ 	.byte	0x04, 0x36
        /*0062*/ 	.short	(.L_19 - .L_18)
.L_18:
        /*0064*/ 	.word	0x00000008
.L_19:


//--------------------- .nv.callgraph             --------------------------
	.section	.nv.callgraph,"",@"SHT_CUDA_CALLGRAPH"
	.align	4
	.sectionentsize	8
	.align		4
        /*0000*/ 	.word	0x00000000
	.align		4
        /*0004*/ 	.word	0xffffffff
	.align		4
        /*0008*/ 	.word	0x00000000
	.align		4
        /*000c*/ 	.word	0xfffffffe
	.align		4
        /*0010*/ 	.word	0x00000000
	.align		4
        /*0014*/ 	.word	0xfffffffd
	.align		4
        /*0018*/ 	.word	0x00000000
	.align		4
        /*001c*/ 	.word	0xfffffffc


//--------------------- .text._Z15sumVectorKernelPfS_S_ --------------------------
	.section	.text._Z15sumVectorKernelPfS_S_,"ax",@progbits
	.align	128
        .global         _Z15sumVectorKernelPfS_S_
        .type           _Z15sumVectorKernelPfS_S_,@function
        .size           _Z15sumVectorKernelPfS_S_,(.L_x_1 - _Z15sumVectorKernelPfS_S_)
        .other          _Z15sumVectorKernelPfS_S_,@"STO_CUDA_ENTRY STV_DEFAULT"
_Z15sumVectorKernelPfS_S_:
.text._Z15sumVectorKernelPfS_S_:
[----:B------:R-:W-:Y:S01]  /*0000*/  LDC R1, c[0x0][0x37c] ;  /* 0x0000df00ff017b82 */ /* 0x000fe20000000800 */
[----:B------:R-:W0:Y:S07]  /*0010*/  S2R R9, SR_CTAID.X ;  /* 0x0000000000097919 */ /* 0x000e2e0000002500 */
[----:B------:R-:W1:Y:S01]  /*0020*/  LDC.64 R2, c[0x0][0x380] ;  /* 0x0000e000ff027b82 */ /* 0x000e620000000a00 */
[----:B------:R-:W2:Y:S01]  /*0030*/  LDCU.64 UR4, c[0x0][0x358] ;  /* 0x00006b00ff0477ac */ /* 0x000ea20008000a00 */
[----:B------:R-:W0:Y:S06]  /*0040*/  S2R R0, SR_TID.X ;  /* 0x0000000000007919 */ /* 0x000e2c0000002100 */
[----:B------:R-:W3:Y:S08]  /*0050*/  LDC.64 R4, c[0x0][0x388] ;  /* 0x0000e200ff047b82 */ /* 0x000ef00000000a00 */
[----:B------:R-:W4:Y:S01]  /*0060*/  LDC.64 R6, c[0x0][0x390] ;  /* 0x0000e400ff067b82 */ /* 0x000f220000000a00 */
[----:B0-----:R-:W-:-:S05]  /*0070*/  LEA R9, R9, R0, 0x8 ;  /* 0x0000000009097211 */ /* 0x001fca00078e40ff */
[----:B-1----:R-:W-:-:S04]  /*0080*/  IMAD.WIDE R2, R9, 0x4, R2 ;  /* 0x0000000409027825 */ /* 0x002fc800078e0202 */
[C---:B---3--:R-:W-:Y:S02]  /*0090*/  IMAD.WIDE R4, R9.reuse, 0x4, R4 ;  /* 0x0000000409047825 */ /* 0x048fe400078e0204 */
[----:B--2---:R-:W2:Y:S04]  /*00a0*/  LDG.E R2, desc[UR4][R2.64] ;  /* 0x0000000402027981 */ /* 0x004ea8000c1e1900 */
[----:B------:R-:W2:Y:S01]  /*00b0*/  LDG.E R5, desc[UR4][R4.64] ;  /* 0x0000000404057981 */ /* 0x000ea2000c1e1900 */
[----:B----4-:R-:W-:-:S04]  /*00c0*/  IMAD.WIDE R6, R9, 0x4, R6 ;  /* 0x0000000409067825 */ /* 0x010fc800078e0206 */
[----:B--2---:R-:W-:-:S05]  /*00d0*/  FADD R9, R2, R5 ;  /* 0x0000000502097221 */ /* 0x004fca0000000000 */
[----:B------:R-:W-:Y:S01]  /*00e0*/  STG.E desc[UR4][R6.64], R9 ;  /* 0x0000000906007986 */ /* 0x000fe2000c101904 */
[----:B------:R-:W-:Y:S05]  /*00f0*/  EXIT ;  /* 0x000000000000794d */ /* 0x000fea0003800000 */
.L_x_0:
[----:B------:R-:W-:-:S00]  /*0100*/  BRA `(.L_x_0) ;  /* 0xfffffffc00fc7947 */ /* 0x000fc0000383ffff */
[----:B------:R-:W-:-:S00]  /*0110*/  NOP ;  /* 0x0000000000007918 */ /* 0x000fc00000000000 */
        /* <DEDUP_REMOVED lines=14> */
.L_x_1:


//--------------------- .nv.shared.reserved.0     --------------------------
	.section	.nv.shared.reserved.0,"aw",@nobits
	.weak		__nv_reservedSMEM_offset_0_alias
	.size		__nv_reservedSMEM_offset_0_alias, 0, 64
	.other		__nv_reservedSMEM_offset_0_alias,@"STO_CUDA_RESERVED_SHARED STV_DEFAULT"
__nv_reservedSMEM_offset_0_alias:
	.zero		0
	.zero		64


//--------------------- .nv.constant0._Z15sumVectorKernelPfS_S_ --------------------------
	.section	.nv.constant0._Z15sumVectorKernelPfS_S_,"a",@progbits
	.sectionflags	@""
	.align	4
.nv.constant0._Z15sumVectorKernelPfS_S_:
	.zero		920


//--------------------- SYMBOLS --------------------------

	.type		.nv.reservedSmem.offset0,@object
	.size		.nv.reservedSmem.offset0,0x4
